	.headerflags	@"EF_CUDA_TEXMODE_UNIFIED EF_CUDA_64BIT_ADDRESS EF_CUDA_ACCELERATORS EF_CUDA_SM90 EF_CUDA_VIRTUAL_SM(EF_CUDA_SM90)"
	.elftype	@"ET_EXEC"


//--------------------- .nv.info                  --------------------------
	.section	.nv.info,"",@"SHT_CUDA_INFO"
	.align	4


	//----- nvinfo : EIATTR_REGCOUNT
	.align		4
        /*0000*/ 	.byte	0x04, 0x2f
        /*0002*/ 	.short	(.L_3 - .L_2)
	.align		4
.L_2:
        /*0004*/ 	.word	index@(triton_poi_fused__native_batch_norm_legit_no_training_add_relu_24)
        /*0008*/ 	.word	0x0000001c


	//----- nvinfo : EIATTR_MIN_STACK_SIZE
	.align		4
.L_3:
        /*000c*/ 	.byte	0x04, 0x12
        /*000e*/ 	.short	(.L_5 - .L_4)
	.align		4
.L_4:
        /*0010*/ 	.word	index@(triton_poi_fused__native_batch_norm_legit_no_training_add_relu_24)
        /*0014*/ 	.word	0x00000000


	//----- nvinfo : EIATTR_FRAME_SIZE
	.align		4
.L_5:
        /*0018*/ 	.byte	0x04, 0x11
        /*001a*/ 	.short	(.L_7 - .L_6)
	.align		4
.L_6:
        /*001c*/ 	.word	index@(triton_poi_fused__native_batch_norm_legit_no_training_add_relu_24)
        /*0020*/ 	.word	0x00000000


	//----- nvinfo : EIATTR_MIN_STACK_SIZE
	.align		4
.L_7:
        /*0024*/ 	.byte	0x04, 0x12
        /*0026*/ 	.short	(.L_9 - .L_8)
	.align		4
.L_8:
        /*0028*/ 	.word	index@(triton_poi_fused__native_batch_norm_legit_no_training_add_relu_24)
        /*002c*/ 	.word	0x00000000
.L_9:


//--------------------- .nv.info.triton_poi_fused__native_batch_norm_legit_no_training_add_relu_24 --------------------------
	.section	.nv.info.triton_poi_fused__native_batch_norm_legit_no_training_add_relu_24,"",@"SHT_CUDA_INFO"
	.sectionflags	@""
	.align	4


	//----- nvinfo : EIATTR_CUDA_API_VERSION
	.align		4
        /*0000*/ 	.byte	0x04, 0x37
        /*0002*/ 	.short	(.L_11 - .L_10)
.L_10:
        /*0004*/ 	.word	0x0000007c


	//----- nvinfo : EIATTR_KPARAM_INFO
	.align		4
.L_11:
        /*0008*/ 	.byte	0x04, 0x17
        /*000a*/ 	.short	(.L_13 - .L_12)
.L_12:
        /*000c*/ 	.word	0x00000000
        /*0010*/ 	.short	0x000b
        /*0012*/ 	.short	0x0058
        /*0014*/ 	.byte	0x00, 0xf0, 0x11, 0x00


	//----- nvinfo : EIATTR_KPARAM_INFO
	.align		4
.L_13:
        /*0018*/ 	.byte	0x04, 0x17
        /*001a*/ 	.short	(.L_15 - .L_14)
.L_14:
        /*001c*/ 	.word	0x00000000
        /*0020*/ 	.short	0x000a
        /*0022*/ 	.short	0x0050
        /*0024*/ 	.byte	0x00, 0xf4, 0x21, 0x00


	//----- nvinfo : EIATTR_KPARAM_INFO
	.align		4
.L_15:
        /*0028*/ 	.byte	0x04, 0x17
        /*002a*/ 	.short	(.L_17 - .L_16)
.L_16:
        /*002c*/ 	.word	0x00000000
        /*0030*/ 	.short	0x0009
        /*0032*/ 	.short	0x0048
        /*0034*/ 	.byte	0x00, 0xf4, 0x21, 0x00


	//----- nvinfo : EIATTR_KPARAM_INFO
	.align		4
.L_17:
        /*0038*/ 	.byte	0x04, 0x17
        /*003a*/ 	.short	(.L_19 - .L_18)
.L_18:
        /*003c*/ 	.word	0x00000000
        /*0040*/ 	.short	0x0008
        /*0042*/ 	.short	0x0040
        /*0044*/ 	.byte	0x00, 0xf4, 0x21, 0x00


	//----- nvinfo : EIATTR_KPARAM_INFO
	.align		4
.L_19:
        /*0048*/ 	.byte	0x04, 0x17
        /*004a*/ 	.short	(.L_21 - .L_20)
.L_20:
        /*004c*/ 	.word	0x00000000
        /*0050*/ 	.short	0x0007
        /*0052*/ 	.short	0x0038
        /*0054*/ 	.byte	0x00, 0xf4, 0x21, 0x00


	//----- nvinfo : EIATTR_KPARAM_INFO
	.align		4
.L_21:
        /*0058*/ 	.byte	0x04, 0x17
        /*005a*/ 	.short	(.L_23 - .L_22)
.L_22:
        /*005c*/ 	.word	0x00000000
        /*0060*/ 	.short	0x0006
        /*0062*/ 	.short	0x0030
        /*0064*/ 	.byte	0x00, 0xf4, 0x21, 0x00


	//----- nvinfo : EIATTR_KPARAM_INFO
	.align		4
.L_23:
        /*0068*/ 	.byte	0x04, 0x17
        /*006a*/ 	.short	(.L_25 - .L_24)
.L_24:
        /*006c*/ 	.word	0x00000000
        /*0070*/ 	.short	0x0005
        /*0072*/ 	.short	0x0028
        /*0074*/ 	.byte	0x00, 0xf4, 0x21, 0x00


	//----- nvinfo : EIATTR_KPARAM_INFO
	.align		4
.L_25:
        /*0078*/ 	.byte	0x04, 0x17
        /*007a*/ 	.short	(.L_27 - .L_26)
.L_26:
        /*007c*/ 	.word	0x00000000
        /*0080*/ 	.short	0x0004
        /*0082*/ 	.short	0x0020
        /*0084*/ 	.byte	0x00, 0xf4, 0x21, 0x00


	//----- nvinfo : EIATTR_KPARAM_INFO
	.align		4
.L_27:
        /*0088*/ 	.byte	0x04, 0x17
        /*008a*/ 	.short	(.L_29 - .L_28)
.L_28:
        /*008c*/ 	.word	0x00000000
        /*0090*/ 	.short	0x0003
        /*0092*/ 	.short	0x0018
        /*0094*/ 	.byte	0x00, 0xf4, 0x21, 0x00


	//----- nvinfo : EIATTR_KPARAM_INFO
	.align		4
.L_29:
        /*0098*/ 	.byte	0x04, 0x17
        /*009a*/ 	.short	(.L_31 - .L_30)
.L_30:
        /*009c*/ 	.word	0x00000000
        /*00a0*/ 	.short	0x0002
        /*00a2*/ 	.short	0x0010
        /*00a4*/ 	.byte	0x00, 0xf4, 0x21, 0x00


	//----- nvinfo : EIATTR_KPARAM_INFO
	.align		4
.L_31:
        /*00a8*/ 	.byte	0x04, 0x17
        /*00aa*/ 	.short	(.L_33 - .L_32)
.L_32:
        /*00ac*/ 	.word	0x00000000
        /*00b0*/ 	.short	0x0001
        /*00b2*/ 	.short	0x0008
        /*00b4*/ 	.byte	0x00, 0xf4, 0x21, 0x00


	//----- nvinfo : EIATTR_KPARAM_INFO
	.align		4
.L_33:
        /*00b8*/ 	.byte	0x04, 0x17
        /*00ba*/ 	.short	(.L_35 - .L_34)
.L_34:
        /*00bc*/ 	.word	0x00000000
        /*00c0*/ 	.short	0x0000
        /*00c2*/ 	.short	0x0000
        /*00c4*/ 	.byte	0x00, 0xf4, 0x21, 0x00


	//----- nvinfo : EIATTR_SPARSE_MMA_MASK
	.align		4
.L_35:
        /*00c8*/ 	.byte	0x03, 0x50
        /*00ca*/ 	.short	0x0000


	//----- nvinfo : EIATTR_MAXREG_COUNT
	.align		4
        /*00cc*/ 	.byte	0x03, 0x1b
        /*00ce*/ 	.short	0x00ff


	//----- nvinfo : EIATTR_EXIT_INSTR_OFFSETS
	.align		4
        /*00d0*/ 	.byte	0x04, 0x1c
        /*00d2*/ 	.short	(.L_37 - .L_36)


	//   ....[0]....
.L_36:
        /*00d4*/ 	.word	0x000004d0


	//----- nvinfo : EIATTR_REQNTID
	.align		4
.L_37:
        /*00d8*/ 	.byte	0x04, 0x10
        /*00da*/ 	.short	(.L_39 - .L_38)
.L_38:
        /*00dc*/ 	.word	0x00000080
        /*00e0*/ 	.word	0x00000001
        /*00e4*/ 	.word	0x00000001


	//----- nvinfo : EIATTR_CBANK_PARAM_SIZE
	.align		4
.L_39:
        /*00e8*/ 	.byte	0x03, 0x19
        /*00ea*/ 	.short	0x005c


	//----- nvinfo : EIATTR_PARAM_CBANK
	.align		4
        /*00ec*/ 	.byte	0x04, 0x0a
        /*00ee*/ 	.short	(.L_41 - .L_40)
	.align		4
.L_40:
        /*00f0*/ 	.word	index@(.nv.constant0.triton_poi_fused__native_batch_norm_legit_no_training_add_relu_24)
        /*00f4*/ 	.short	0x0210
        /*00f6*/ 	.short	0x005c


	//----- nvinfo : EIATTR_SW_WAR
	.align		4
.L_41:
        /*00f8*/ 	.byte	0x04, 0x36
        /*00fa*/ 	.short	(.L_43 - .L_42)
.L_42:
        /*00fc*/ 	.word	0x00000008
.L_43:


//--------------------- .nv.callgraph             --------------------------
	.section	.nv.callgraph,"",@"SHT_CUDA_CALLGRAPH"
	.align	4
	.sectionentsize	8
	.align		4
        /*0000*/ 	.word	0x00000000
	.align		4
        /*0004*/ 	.word	0xffffffff
	.align		4
        /*0008*/ 	.word	0x00000000
	.align		4
        /*000c*/ 	.word	0xfffffffe
	.align		4
        /*0010*/ 	.word	0x00000000
	.align		4
        /*0014*/ 	.word	0xfffffffd
	.align		4
        /*0018*/ 	.word	0x00000000
	.align		4
        /*001c*/ 	.word	0xfffffffc


//--------------------- .nv.constant4             --------------------------
	.section	.nv.constant4,"a",@progbits
	.align	8
	.align		8
.nv.constant4:
        /*0000*/ 	.dword	_$_str
	.align		8
        /*0008*/ 	.dword	_$_str_$_2


//--------------------- .text.triton_poi_fused__native_batch_norm_legit_no_training_add_relu_24 --------------------------
	.section	.text.triton_poi_fused__native_batch_norm_legit_no_training_add_relu_24,"ax",@progbits
	.align	128
        .global         triton_poi_fused__native_batch_norm_legit_no_training_add_relu_24
        .type           triton_poi_fused__native_batch_norm_legit_no_training_add_relu_24,@function
        .size           triton_poi_fused__native_batch_norm_legit_no_training_add_relu_24,(.L_x_1 - triton_poi_fused__native_batch_norm_legit_no_training_add_relu_24)
        .other          triton_poi_fused__native_batch_norm_legit_no_training_add_relu_24,@"STO_CUDA_ENTRY STV_DEFAULT"
triton_poi_fused__native_batch_norm_legit_no_training_add_relu_24:
.text.triton_poi_fused__native_batch_norm_legit_no_training_add_relu_24:
[----:B------:R-:W-:Y:S01]  /*0000*/  LDC R1, c[0x0][0x28] ;  /* 0x00000a00ff017b82 */ /* 0x000fe20000000800 */
[----:B------:R-:W1:Y:S07]  /*0010*/  S2R R10, SR_TID.X ;  /* 0x00000000000a7919 */ /* 0x000e6e0000002100 */
[----:B------:R-:W2:Y:S01]  /*0020*/  LDC.64 R14, c[0x0][0x228] ;  /* 0x00008a00ff0e7b82 */ /* 0x000ea20000000a00 */
[----:B------:R-:W-:Y:S01]  /*0030*/  ULDC.64 UR4, c[0x0][0x208] ;  /* 0x0000820000047ab9 */ /* 0x000fe20000000a00 */
[----:B------:R-:W3:Y:S06]  /*0040*/  S2R R3, SR_CTAID.X ;  /* 0x0000000000037919 */ /* 0x000eec0000002500 */
[----:B------:R-:W4:Y:S08]  /*0050*/  LDC.64 R22, c[0x0][0x250] ;  /* 0x00009400ff167b82 */ /* 0x000f300000000a00 */
[----:B------:R-:W5:Y:S08]  /*0060*/  LDC.64 R18, c[0x0][0x248] ;  /* 0x00009200ff127b82 */ /* 0x000f700000000a00 */
[----:B------:R-:W5:Y:S01]  /*0070*/  LDC.64 R24, c[0x0][0x218] ;  /* 0x00008600ff187b82 */ /* 0x000f620000000a00 */
[----:B-1----:R-:W-:-:S07]  /*0080*/  LOP3.LUT R10, R10, 0x7f, RZ, 0xc0, !PT ;  /* 0x0000007f0a0a7812 */ /* 0x002fce00078ec0ff */
[----:B------:R-:W1:Y:S01]  /*0090*/  LDC.64 R16, c[0x0][0x220] ;  /* 0x00008800ff107b82 */ /* 0x000e620000000a00 */
[----:B---3--:R-:W-:Y:S02]  /*00a0*/  SHF.R.S32.HI R0, RZ, 0x18, R3 ;  /* 0x00000018ff007819 */ /* 0x008fe40000011403 */
[----:B------:R-:W-:Y:S02]  /*00b0*/  LEA R10, R3, R10, 0x7 ;  /* 0x0000000a030a7211 */ /* 0x000fe400078e38ff */
[----:B------:R-:W-:-:S03]  /*00c0*/  SGXT R3, R0, 0x1 ;  /* 0x000000010003781a */ /* 0x000fc60000000200 */
[----:B------:R-:W3:Y:S01]  /*00d0*/  LDC.64 R20, c[0x0][0x240] ;  /* 0x00009000ff147b82 */ /* 0x000ee20000000a00 */
[----:B------:R-:W-:-:S04]  /*00e0*/  LEA.HI R3, R3, R10, RZ, 0x2 ;  /* 0x0000000a03037211 */ /* 0x000fc800078f10ff */
[----:B------:R-:W-:-:S03]  /*00f0*/  SHF.R.S32.HI R13, RZ, 0x2, R3 ;  /* 0x00000002ff0d7819 */ /* 0x000fc60000011403 */
[----:B------:R-:W3:Y:S01]  /*0100*/  LDC.64 R8, c[0x0][0x230] ;  /* 0x00008c00ff087b82 */ /* 0x000ee20000000a00 */
[----:B------:R-:W-:-:S04]  /*0110*/  SHF.R.S32.HI R0, RZ, 0x1f, R3 ;  /* 0x0000001fff007819 */ /* 0x000fc80000011403 */
[----:B------:R-:W-:-:S03]  /*0120*/  LEA.HI R0, R0, R13, RZ, 0xb ;  /* 0x0000000d00007211 */ /* 0x000fc600078f58ff */
[----:B------:R-:W3:Y:S01]  /*0130*/  LDC.64 R6, c[0x0][0x238] ;  /* 0x00008e00ff067b82 */ /* 0x000ee20000000a00 */
[----:B------:R-:W-:-:S04]  /*0140*/  LOP3.LUT R0, R0, 0xfffff800, RZ, 0xc0, !PT ;  /* 0xfffff80000007812 */ /* 0x000fc800078ec0ff */
[----:B------:R-:W-:-:S03]  /*0150*/  IADD3 R13, R13, -R0, RZ ;  /* 0x800000000d0d7210 */ /* 0x000fc60007ffe0ff */
[----:B------:R-:W3:Y:S02]  /*0160*/  LDC.64 R4, c[0x0][0x258] ;  /* 0x00009600ff047b82 */ /* 0x000ee40000000a00 */
[----:B--2---:R-:W-:-:S04]  /*0170*/  IMAD.WIDE R14, R13, 0x4, R14 ;  /* 0x000000040d0e7825 */ /* 0x004fc800078e020e */
[C---:B----4-:R-:W-:Y:S01]  /*0180*/  IMAD.WIDE R22, R13.reuse, 0x4, R22 ;  /* 0x000000040d167825 */ /* 0x050fe200078e0216 */
[----:B------:R2:W4:Y:S01]  /*0190*/  LDG.E.EL R0, desc[UR4][R14.64] ;  /* 0x000000040e007981 */ /* 0x000522000c2e1900 */
[----:B------:R-:W3:Y:S03]  /*01a0*/  LDC.64 R2, c[0x0][0x260] ;  /* 0x00009800ff027b82 */ /* 0x000ee60000000a00 */
[----:B------:R-:W4:Y:S01]  /*01b0*/  LDG.E.EL R11, desc[UR4][R22.64] ;  /* 0x00000004160b7981 */ /* 0x000f22000c2e1900 */
[----:B-----5:R-:W-:-:S04]  /*01c0*/  IMAD.WIDE R18, R13, 0x4, R18 ;  /* 0x000000040d127825 */ /* 0x020fc800078e0212 */
[C---:B-1----:R-:W-:Y:S02]  /*01d0*/  IMAD.WIDE R16, R13.reuse, 0x4, R16 ;  /* 0x000000040d107825 */ /* 0x042fe400078e0210 */
[----:B------:R-:W5:Y:S02]  /*01e0*/  LDG.E.EL R19, desc[UR4][R18.64] ;  /* 0x0000000412137981 */ /* 0x000f64000c2e1900 */
[C---:B0-2---:R-:W-:Y:S02]  /*01f0*/  IMAD.WIDE R14, R10.reuse, 0x4, R24 ;  /* 0x000000040a0e7825 */ /* 0x045fe400078e0218 */
[----:B------:R-:W2:Y:S02]  /*0200*/  LDG.E.EL R17, desc[UR4][R16.64] ;  /* 0x0000000410117981 */ /* 0x000ea4000c2e1900 */
[----:B---3--:R-:W-:Y:S02]  /*0210*/  IMAD.WIDE R20, R10, 0x4, R20 ;  /* 0x000000040a147825 */ /* 0x008fe400078e0214 */
[----:B------:R-:W2:Y:S02]  /*0220*/  LDG.E R14, desc[UR4][R14.64] ;  /* 0x000000040e0e7981 */ /* 0x000ea4000c1e1900 */
[----:B------:R-:W-:-:S02]  /*0230*/  IMAD.WIDE R8, R13, 0x4, R8 ;  /* 0x000000040d087825 */ /* 0x000fc400078e0208 */
[----:B------:R-:W5:Y:S02]  /*0240*/  LDG.E R12, desc[UR4][R20.64] ;  /* 0x00000004140c7981 */ /* 0x000f64000c1e1900 */
[C---:B------:R-:W-:Y:S02]  /*0250*/  IMAD.WIDE R6, R13.reuse, 0x4, R6 ;  /* 0x000000040d067825 */ /* 0x040fe400078e0206 */
[----:B------:R-:W3:Y:S02]  /*0260*/  LDG.E.EL R8, desc[UR4][R8.64] ;  /* 0x0000000408087981 */ /* 0x000ee4000c2e1900 */
[C---:B------:R-:W-:Y:S02]  /*0270*/  IMAD.WIDE R4, R13.reuse, 0x4, R4 ;  /* 0x000000040d047825 */ /* 0x040fe400078e0204 */
[----:B------:R-:W3:Y:S02]  /*0280*/  LDG.E.EL R7, desc[UR4][R6.64] ;  /* 0x0000000406077981 */ /* 0x000ee4000c2e1900 */
[----:B------:R-:W-:-:S02]  /*0290*/  IMAD.WIDE R2, R13, 0x4, R2 ;  /* 0x000000040d027825 */ /* 0x000fc400078e0202 */
[----:B------:R0:W2:Y:S04]  /*02a0*/  LDG.E.EL R4, desc[UR4][R4.64] ;  /* 0x0000000404047981 */ /* 0x0000a8000c2e1900 */
[----:B------:R1:W2:Y:S01]  /*02b0*/  LDG.E.EL R13, desc[UR4][R2.64] ;  /* 0x00000004020d7981 */ /* 0x0002a2000c2e1900 */
[----:B0-----:R-:W-:Y:S01]  /*02c0*/  HFMA2.MMA R5, -RZ, RZ, 1.625, 0 ;  /* 0x3e800000ff057435 */ /* 0x001fe200000001ff */
[----:B-1----:R-:W0:Y:S02]  /*02d0*/  LDC.64 R2, c[0x0][0x210] ;  /* 0x00008400ff027b82 */ /* 0x002e240000000a00 */
[----:B0-----:R-:W-:-:S04]  /*02e0*/  IMAD.WIDE R2, R10, 0x4, R2 ;  /* 0x000000040a027825 */ /* 0x001fc800078e0202 */
[----:B----4-:R-:W-:Y:S01]  /*02f0*/  FADD R0, R0, 9.9999997473787516356e-06 ;  /* 0x3727c5ac00007421 */ /* 0x010fe20000000000 */
[----:B------:R-:W-:-:S03]  /*0300*/  FADD R11, R11, 9.9999997473787516356e-06 ;  /* 0x3727c5ac0b0b7421 */ /* 0x000fc60000000000 */
[----:B------:R-:W0:Y:S08]  /*0310*/  MUFU.SQRT R15, R0 ;  /* 0x00000000000f7308 */ /* 0x000e300000002000 */
[----:B------:R-:W1:Y:S01]  /*0320*/  MUFU.SQRT R16, R11 ;  /* 0x0000000b00107308 */ /* 0x000e620000002000 */
[C---:B0-----:R-:W-:Y:S02]  /*0330*/  FSETP.GT.AND P0, PT, R15.reuse, 8.50705917302346158658e+37, PT ;  /* 0x7e8000000f00780b */ /* 0x041fe40003f04000 */
[----:B------:R-:W-:-:S02]  /*0340*/  FSETP.GEU.AND P2, PT, R15, 1.175494350822287508e-38, PT ;  /* 0x008000000f00780b */ /* 0x000fc40003f4e000 */
[C---:B-1----:R-:W-:Y:S02]  /*0350*/  FSETP.GT.AND P1, PT, R16.reuse, 8.50705917302346158658e+37, PT ;  /* 0x7e8000001000780b */ /* 0x042fe40003f24000 */
[----:B------:R-:W-:-:S07]  /*0360*/  FSETP.GEU.AND P3, PT, R16, 1.175494350822287508e-38, PT ;  /* 0x008000001000780b */ /* 0x000fce0003f6e000 */
[----:B------:R-:W-:-:S04]  /*0370*/  @P0 FMUL R15, R15, 0.25 ;  /* 0x3e8000000f0f0820 */ /* 0x000fc80000400000 */
[----:B------:R-:W-:Y:S01]  /*0380*/  @!P2 FMUL R15, R15, 16777216 ;  /* 0x4b8000000f0fa820 */ /* 0x000fe20000400000 */
[----:B------:R-:W-:-:S04]  /*0390*/  @P1 FMUL R16, R16, 0.25 ;  /* 0x3e80000010101820 */ /* 0x000fc80000400000 */
[----:B------:R-:W-:Y:S01]  /*03a0*/  @!P3 FMUL R16, R16, 16777216 ;  /* 0x4b8000001010b820 */ /* 0x000fe20000400000 */
[----:B------:R-:W0:Y:S01]  /*03b0*/  MUFU.RCP R15, R15 ;  /* 0x0000000f000f7308 */ /* 0x000e220000001000 */
[----:B------:R-:W-:-:S07]  /*03c0*/  FSEL R0, R5, 1, P0 ;  /* 0x3f80000005007808 */ /* 0x000fce0000000000 */
[----:B------:R-:W1:Y:S01]  /*03d0*/  MUFU.RCP R16, R16 ;  /* 0x0000001000107308 */ /* 0x000e620000001000 */
[----:B------:R-:W-:Y:S01]  /*03e0*/  FSEL R5, R5, 1, P1 ;  /* 0x3f80000005057808 */ /* 0x000fe20000800000 */
[----:B------:R-:W-:-:S04]  /*03f0*/  @!P2 FMUL R0, R0, 16777216 ;  /* 0x4b8000000000a820 */ /* 0x000fc80000400000 */
[----:B------:R-:W-:Y:S01]  /*0400*/  @!P3 FMUL R5, R5, 16777216 ;  /* 0x4b8000000505b820 */ /* 0x000fe20000400000 */
[----:B-----5:R-:W-:Y:S01]  /*0410*/  FADD R12, R12, -R19 ;  /* 0x800000130c0c7221 */ /* 0x020fe20000000000 */
[----:B0-----:R-:W-:Y:S01]  /*0420*/  FMUL R0, R15, R0 ;  /* 0x000000000f007220 */ /* 0x001fe20000400000 */
[----:B--2---:R-:W-:Y:S01]  /*0430*/  FADD R17, R14, -R17 ;  /* 0x800000110e117221 */ /* 0x004fe20000000000 */
[----:B-1----:R-:W-:-:S03]  /*0440*/  FMUL R5, R16, R5 ;  /* 0x0000000510057220 */ /* 0x002fc60000400000 */
[----:B------:R-:W-:Y:S01]  /*0450*/  FMUL R0, R0, R17 ;  /* 0x0000001100007220 */ /* 0x000fe20000400000 */
[----:B------:R-:W-:-:S03]  /*0460*/  FMUL R5, R5, R12 ;  /* 0x0000000c05057220 */ /* 0x000fc60000400000 */
[----:B---3--:R-:W-:Y:S01]  /*0470*/  FFMA R0, R8, R0, R7 ;  /* 0x0000000008007223 */ /* 0x008fe20000000007 */
[----:B------:R-:W-:-:S04]  /*0480*/  FFMA R5, R4, R5, R13 ;  /* 0x0000000504057223 */ /* 0x000fc8000000000d */
[C---:B------:R-:W-:Y:S01]  /*0490*/  FADD R4, R0.reuse, R5 ;  /* 0x0000000500047221 */ /* 0x040fe20000000000 */
[----:B------:R-:W-:-:S04]  /*04a0*/  FSETP.GEU.AND P0, PT, R0, -R5, PT ;  /* 0x800000050000720b */ /* 0x000fc80003f0e000 */
[----:B------:R-:W-:-:S05]  /*04b0*/  FSEL R5, R4, RZ, P0 ;  /* 0x000000ff04057208 */ /* 0x000fca0000000000 */
[----:B------:R-:W-:Y:S01]  /*04c0*/  STG.E desc[UR4][R2.64], R5 ;  /* 0x0000000502007986 */ /* 0x000fe2000c101904 */
[----:B------:R-:W-:Y:S05]  /*04d0*/  EXIT ;  /* 0x000000000000794d */ /* 0x000fea0003800000 */
.L_x_0:
[----:B------:R-:W-:-:S00]  /*04e0*/  BRA `(.L_x_0) ;  /* 0xfffffffc00fc7947 */ /* 0x000fc0000383ffff */
[----:B------:R-:W-:-:S00]  /*04f0*/  NOP ;  /* 0x0000000000007918 */ /* 0x000fc00000000000 */
        /* <DEDUP_REMOVED lines=8> */
.L_x_1:


//--------------------- .nv.global.init           --------------------------
	.section	.nv.global.init,"aw",@progbits
.nv.global.init:
	.type		_$_str,@object
	.size		_$_str,(_$_str_$_2 - _$_str)
_$_str:
        /*0000*/ 	.byte	0x5f, 0x5f, 0x43, 0x55, 0x44, 0x41, 0x5f, 0x46, 0x54, 0x5a, 0x00
	.type		_$_str_$_2,@object
	.size		_$_str_$_2,(.L_1 - _$_str_$_2)
_$_str_$_2:
        /*000b*/ 	.byte	0x5f, 0x5f, 0x43, 0x55, 0x44, 0x41, 0x5f, 0x50, 0x52, 0x45, 0x43, 0x5f, 0x53, 0x51, 0x52, 0x54
        /*001b*/ 	.byte	0x00
.L_1:


//--------------------- .nv.constant0.triton_poi_fused__native_batch_norm_legit_no_training_add_relu_24 --------------------------
	.section	.nv.constant0.triton_poi_fused__native_batch_norm_legit_no_training_add_relu_24,"a",@progbits
	.sectionflags	@""
	.align	4
.nv.constant0.triton_poi_fused__native_batch_norm_legit_no_training_add_relu_24:
	.zero		620
